	.headerflags	@"EF_CUDA_TEXMODE_UNIFIED EF_CUDA_64BIT_ADDRESS EF_CUDA_ACCELERATORS EF_CUDA_SM90 EF_CUDA_VIRTUAL_SM(EF_CUDA_SM90)"
	.elftype	@"ET_EXEC"


//--------------------- .nv.info                  --------------------------
	.section	.nv.info,"",@"SHT_CUDA_INFO"
	.align	4


	//----- nvinfo : EIATTR_REGCOUNT
	.align		4
        /*0000*/ 	.byte	0x04, 0x2f
        /*0002*/ 	.short	(.L_3 - .L_2)
	.align		4
.L_2:
        /*0004*/ 	.word	index@(triton_poi_fused__native_batch_norm_legit_no_training_leaky_relu_7)
        /*0008*/ 	.word	0x00000020


	//----- nvinfo : EIATTR_MIN_STACK_SIZE
	.align		4
.L_3:
        /*000c*/ 	.byte	0x04, 0x12
        /*000e*/ 	.short	(.L_5 - .L_4)
	.align		4
.L_4:
        /*0010*/ 	.word	index@(triton_poi_fused__native_batch_norm_legit_no_training_leaky_relu_7)
        /*0014*/ 	.word	0x00000000


	//----- nvinfo : EIATTR_FRAME_SIZE
	.align		4
.L_5:
        /*0018*/ 	.byte	0x04, 0x11
        /*001a*/ 	.short	(.L_7 - .L_6)
	.align		4
.L_6:
        /*001c*/ 	.word	index@(triton_poi_fused__native_batch_norm_legit_no_training_leaky_relu_7)
        /*0020*/ 	.word	0x00000000


	//----- nvinfo : EIATTR_MIN_STACK_SIZE
	.align		4
.L_7:
        /*0024*/ 	.byte	0x04, 0x12
        /*0026*/ 	.short	(.L_9 - .L_8)
	.align		4
.L_8:
        /*0028*/ 	.word	index@(triton_poi_fused__native_batch_norm_legit_no_training_leaky_relu_7)
        /*002c*/ 	.word	0x00000000
.L_9:


//--------------------- .nv.info.triton_poi_fused__native_batch_norm_legit_no_training_leaky_relu_7 --------------------------
	.section	.nv.info.triton_poi_fused__native_batch_norm_legit_no_training_leaky_relu_7,"",@"SHT_CUDA_INFO"
	.sectionflags	@""
	.align	4


	//----- nvinfo : EIATTR_CUDA_API_VERSION
	.align		4
        /*0000*/ 	.byte	0x04, 0x37
        /*0002*/ 	.short	(.L_11 - .L_10)
.L_10:
        /*0004*/ 	.word	0x0000007c


	//----- nvinfo : EIATTR_KPARAM_INFO
	.align		4
.L_11:
        /*0008*/ 	.byte	0x04, 0x17
        /*000a*/ 	.short	(.L_13 - .L_12)
.L_12:
        /*000c*/ 	.word	0x00000000
        /*0010*/ 	.short	0x0006
        /*0012*/ 	.short	0x0030
        /*0014*/ 	.byte	0x00, 0xf0, 0x11, 0x00


	//----- nvinfo : EIATTR_KPARAM_INFO
	.align		4
.L_13:
        /*0018*/ 	.byte	0x04, 0x17
        /*001a*/ 	.short	(.L_15 - .L_14)
.L_14:
        /*001c*/ 	.word	0x00000000
        /*0020*/ 	.short	0x0005
        /*0022*/ 	.short	0x0028
        /*0024*/ 	.byte	0x00, 0xf4, 0x21, 0x00


	//----- nvinfo : EIATTR_KPARAM_INFO
	.align		4
.L_15:
        /*0028*/ 	.byte	0x04, 0x17
        /*002a*/ 	.short	(.L_17 - .L_16)
.L_16:
        /*002c*/ 	.word	0x00000000
        /*0030*/ 	.short	0x0004
        /*0032*/ 	.short	0x0020
        /*0034*/ 	.byte	0x00, 0xf4, 0x21, 0x00


	//----- nvinfo : EIATTR_KPARAM_INFO
	.align		4
.L_17:
        /*0038*/ 	.byte	0x04, 0x17
        /*003a*/ 	.short	(.L_19 - .L_18)
.L_18:
        /*003c*/ 	.word	0x00000000
        /*0040*/ 	.short	0x0003
        /*0042*/ 	.short	0x0018
        /*0044*/ 	.byte	0x00, 0xf4, 0x21, 0x00


	//----- nvinfo : EIATTR_KPARAM_INFO
	.align		4
.L_19:
        /*0048*/ 	.byte	0x04, 0x17
        /*004a*/ 	.short	(.L_21 - .L_20)
.L_20:
        /*004c*/ 	.word	0x00000000
        /*0050*/ 	.short	0x0002
        /*0052*/ 	.short	0x0010
        /*0054*/ 	.byte	0x00, 0xf4, 0x21, 0x00


	//----- nvinfo : EIATTR_KPARAM_INFO
	.align		4
.L_21:
        /*0058*/ 	.byte	0x04, 0x17
        /*005a*/ 	.short	(.L_23 - .L_22)
.L_22:
        /*005c*/ 	.word	0x00000000
        /*0060*/ 	.short	0x0001
        /*0062*/ 	.short	0x0008
        /*0064*/ 	.byte	0x00, 0xf4, 0x21, 0x00


	//----- nvinfo : EIATTR_KPARAM_INFO
	.align		4
.L_23:
        /*0068*/ 	.byte	0x04, 0x17
        /*006a*/ 	.short	(.L_25 - .L_24)
.L_24:
        /*006c*/ 	.word	0x00000000
        /*0070*/ 	.short	0x0000
        /*0072*/ 	.short	0x0000
        /*0074*/ 	.byte	0x00, 0xf4, 0x21, 0x00


	//----- nvinfo : EIATTR_SPARSE_MMA_MASK
	.align		4
.L_25:
        /*0078*/ 	.byte	0x03, 0x50
        /*007a*/ 	.short	0x0000


	//----- nvinfo : EIATTR_MAXREG_COUNT
	.align		4
        /*007c*/ 	.byte	0x03, 0x1b
        /*007e*/ 	.short	0x00ff


	//----- nvinfo : EIATTR_EXIT_INSTR_OFFSETS
	.align		4
        /*0080*/ 	.byte	0x04, 0x1c
        /*0082*/ 	.short	(.L_27 - .L_26)


	//   ....[0]....
.L_26:
        /*0084*/ 	.word	0x00000710


	//----- nvinfo : EIATTR_REQNTID
	.align		4
.L_27:
        /*0088*/ 	.byte	0x04, 0x10
        /*008a*/ 	.short	(.L_29 - .L_28)
.L_28:
        /*008c*/ 	.word	0x00000080
        /*0090*/ 	.word	0x00000001
        /*0094*/ 	.word	0x00000001


	//----- nvinfo : EIATTR_CBANK_PARAM_SIZE
	.align		4
.L_29:
        /*0098*/ 	.byte	0x03, 0x19
        /*009a*/ 	.short	0x0034


	//----- nvinfo : EIATTR_PARAM_CBANK
	.align		4
        /*009c*/ 	.byte	0x04, 0x0a
        /*009e*/ 	.short	(.L_31 - .L_30)
	.align		4
.L_30:
        /*00a0*/ 	.word	index@(.nv.constant0.triton_poi_fused__native_batch_norm_legit_no_training_leaky_relu_7)
        /*00a4*/ 	.short	0x0210
        /*00a6*/ 	.short	0x0034


	//----- nvinfo : EIATTR_SW_WAR
	.align		4
.L_31:
        /*00a8*/ 	.byte	0x04, 0x36
        /*00aa*/ 	.short	(.L_33 - .L_32)
.L_32:
        /*00ac*/ 	.word	0x00000008
.L_33:


//--------------------- .nv.callgraph             --------------------------
	.section	.nv.callgraph,"",@"SHT_CUDA_CALLGRAPH"
	.align	4
	.sectionentsize	8
	.align		4
        /*0000*/ 	.word	0x00000000
	.align		4
        /*0004*/ 	.word	0xffffffff
	.align		4
        /*0008*/ 	.word	0x00000000
	.align		4
        /*000c*/ 	.word	0xfffffffe
	.align		4
        /*0010*/ 	.word	0x00000000
	.align		4
        /*0014*/ 	.word	0xfffffffd
	.align		4
        /*0018*/ 	.word	0x00000000
	.align		4
        /*001c*/ 	.word	0xfffffffc


//--------------------- .nv.constant4             --------------------------
	.section	.nv.constant4,"a",@progbits
	.align	8
	.align		8
.nv.constant4:
        /*0000*/ 	.dword	_$_str
	.align		8
        /*0008*/ 	.dword	_$_str_$_2


//--------------------- .text.triton_poi_fused__native_batch_norm_legit_no_training_leaky_relu_7 --------------------------
	.section	.text.triton_poi_fused__native_batch_norm_legit_no_training_leaky_relu_7,"ax",@progbits
	.align	128
        .global         triton_poi_fused__native_batch_norm_legit_no_training_leaky_relu_7
        .type           triton_poi_fused__native_batch_norm_legit_no_training_leaky_relu_7,@function
        .size           triton_poi_fused__native_batch_norm_legit_no_training_leaky_relu_7,(.L_x_1 - triton_poi_fused__native_batch_norm_legit_no_training_leaky_relu_7)
        .other          triton_poi_fused__native_batch_norm_legit_no_training_leaky_relu_7,@"STO_CUDA_ENTRY STV_DEFAULT"
triton_poi_fused__native_batch_norm_legit_no_training_leaky_relu_7:
.text.triton_poi_fused__native_batch_norm_legit_no_training_leaky_relu_7:
[----:B------:R-:W-:Y:S01]  /*0000*/  LDC R1, c[0x0][0x28] ;  /* 0x00000a00ff017b82 */ /* 0x000fe20000000800 */
[----:B------:R-:W1:Y:S07]  /*0010*/  S2R R0, SR_TID.X ;  /* 0x0000000000007919 */ /* 0x000e6e0000002100 */
[----:B------:R-:W2:Y:S01]  /*0020*/  LDC.64 R4, c[0x0][0x228] ;  /* 0x00008a00ff047b82 */ /* 0x000ea20000000a00 */
[----:B------:R-:W-:Y:S01]  /*0030*/  ULDC.64 UR4, c[0x0][0x208] ;  /* 0x0000820000047ab9 */ /* 0x000fe20000000a00 */
[----:B------:R-:W3:Y:S06]  /*0040*/  S2R R7, SR_CTAID.X ;  /* 0x0000000000077919 */ /* 0x000eec0000002500 */
[----:B------:R-:W4:Y:S08]  /*0050*/  LDC.64 R16, c[0x0][0x220] ;  /* 0x00008800ff107b82 */ /* 0x000f300000000a00 */
[----:B------:R-:W5:Y:S08]  /*0060*/  LDC.64 R22, c[0x0][0x218] ;  /* 0x00008600ff167b82 */ /* 0x000f700000000a00 */
[----:B------:R-:W5:Y:S01]  /*0070*/  LDC.64 R20, c[0x0][0x230] ;  /* 0x00008c00ff147b82 */ /* 0x000f620000000a00 */
[----:B-1----:R-:W-:-:S07]  /*0080*/  SHF.L.U32 R0, R0, 0x2, RZ ;  /* 0x0000000200007819 */ /* 0x002fce00000006ff */
[----:B------:R-:W1:Y:S01]  /*0090*/  LDC.64 R8, c[0x0][0x238] ;  /* 0x00008e00ff087b82 */ /* 0x000e620000000a00 */
[----:B---3--:R-:W-:Y:S02]  /*00a0*/  SHF.R.S32.HI R3, RZ, 0x15, R7 ;  /* 0x00000015ff037819 */ /* 0x008fe40000011407 */
[----:B------:R-:W-:Y:S02]  /*00b0*/  LOP3.LUT R0, R0, 0x1fc, RZ, 0xc0, !PT ;  /* 0x000001fc00007812 */ /* 0x000fe400078ec0ff */
[----:B------:R-:W-:Y:S02]  /*00c0*/  SGXT R3, R3, 0x1 ;  /* 0x000000010303781a */ /* 0x000fe40000000200 */
[----:B------:R-:W-:-:S04]  /*00d0*/  LEA R0, R7, R0, 0xa ;  /* 0x0000000007007211 */ /* 0x000fc800078e50ff */
[----:B------:R-:W-:-:S04]  /*00e0*/  LEA.HI R3, R3, R0, RZ, 0x7 ;  /* 0x0000000003037211 */ /* 0x000fc800078f38ff */
[----:B------:R-:W-:-:S04]  /*00f0*/  LOP3.LUT R3, R3, 0xffffff80, RZ, 0xc0, !PT ;  /* 0xffffff8003037812 */ /* 0x000fc800078ec0ff */
[----:B------:R-:W-:-:S05]  /*0100*/  IADD3 R24, R0, -R3, RZ ;  /* 0x8000000300187210 */ /* 0x000fca0007ffe0ff */
[----:B--2---:R-:W-:-:S06]  /*0110*/  IMAD.WIDE R4, R24, 0x4, R4 ;  /* 0x0000000418047825 */ /* 0x004fcc00078e0204 */
[----:B------:R-:W2:Y:S01]  /*0120*/  LDG.E.EL.128 R4, desc[UR4][R4.64] ;  /* 0x0000000404047981 */ /* 0x000ea2000c2e1d00 */
[----:B----4-:R-:W-:-:S04]  /*0130*/  IMAD.WIDE R16, R24, 0x4, R16 ;  /* 0x0000000418107825 */ /* 0x010fc800078e0210 */
[----:B-----5:R-:W-:Y:S02]  /*0140*/  IMAD.WIDE R22, R0, 0x4, R22 ;  /* 0x0000000400167825 */ /* 0x020fe400078e0216 */
[----:B------:R-:W3:Y:S02]  /*0150*/  LDG.E.EL.128 R16, desc[UR4][R16.64] ;  /* 0x0000000410107981 */ /* 0x000ee4000c2e1d00 */
[C---:B0-----:R-:W-:Y:S02]  /*0160*/  IMAD.WIDE R20, R24.reuse, 0x4, R20 ;  /* 0x0000000418147825 */ /* 0x041fe400078e0214 */
[----:B------:R-:W3:Y:S02]  /*0170*/  LDG.E.128 R12, desc[UR4][R22.64+0x800] ;  /* 0x00080004160c7981 */ /* 0x000ee4000c1e1d00 */
[----:B-1----:R-:W-:-:S04]  /*0180*/  IMAD.WIDE R24, R24, 0x4, R8 ;  /* 0x0000000418187825 */ /* 0x002fc800078e0208 */
[----:B--2---:R-:W-:Y:S01]  /*0190*/  FADD R2, R4, 9.9999997473787516356e-06 ;  /* 0x3727c5ac04027421 */ /* 0x004fe20000000000 */
[----:B------:R-:W-:Y:S01]  /*01a0*/  FADD R3, R5, 9.9999997473787516356e-06 ;  /* 0x3727c5ac05037421 */ /* 0x000fe20000000000 */
[----:B------:R-:W-:Y:S02]  /*01b0*/  FADD R6, R6, 9.9999997473787516356e-06 ;  /* 0x3727c5ac06067421 */ /* 0x000fe40000000000 */
[----:B------:R0:W1:Y:S08]  /*01c0*/  MUFU.SQRT R10, R2 ;  /* 0x00000002000a7308 */ /* 0x0000700000002000 */
[----:B------:R-:W2:Y:S01]  /*01d0*/  MUFU.SQRT R26, R3 ;  /* 0x00000003001a7308 */ /* 0x000ea20000002000 */
[----:B0-----:R-:W-:Y:S01]  /*01e0*/  HFMA2.MMA R2, -RZ, RZ, 1.625, 0 ;  /* 0x3e800000ff027435 */ /* 0x001fe200000001ff */
[----:B-1----:R-:W-:-:S06]  /*01f0*/  FSETP.GT.AND P0, PT, R10, 8.50705917302346158658e+37, PT ;  /* 0x7e8000000a00780b */ /* 0x002fcc0003f04000 */
[----:B------:R-:W0:Y:S01]  /*0200*/  MUFU.SQRT R6, R6 ;  /* 0x0000000600067308 */ /* 0x000e220000002000 */
[----:B------:R-:W-:Y:S02]  /*0210*/  FSETP.GEU.AND P3, PT, R10, 1.175494350822287508e-38, PT ;  /* 0x008000000a00780b */ /* 0x000fe40003f6e000 */
[C---:B--2---:R-:W-:Y:S02]  /*0220*/  FSETP.GT.AND P1, PT, R26.reuse, 8.50705917302346158658e+37, PT ;  /* 0x7e8000001a00780b */ /* 0x044fe40003f24000 */
[----:B------:R-:W-:Y:S02]  /*0230*/  FSETP.GEU.AND P4, PT, R26, 1.175494350822287508e-38, PT ;  /* 0x008000001a00780b */ /* 0x000fe40003f8e000 */
[----:B------:R-:W-:Y:S01]  /*0240*/  @P0 FMUL R10, R10, 0.25 ;  /* 0x3e8000000a0a0820 */ /* 0x000fe20000400000 */
[----:B0-----:R-:W-:-:S06]  /*0250*/  FSETP.GT.AND P2, PT, R6, 8.50705917302346158658e+37, PT ;  /* 0x7e8000000600780b */ /* 0x001fcc0003f44000 */
[----:B------:R-:W-:Y:S01]  /*0260*/  @!P3 FMUL R10, R10, 16777216 ;  /* 0x4b8000000a0ab820 */ /* 0x000fe20000400000 */
[----:B------:R-:W-:Y:S01]  /*0270*/  FSETP.GEU.AND P5, PT, R6, 1.175494350822287508e-38, PT ;  /* 0x008000000600780b */ /* 0x000fe20003fae000 */
[----:B------:R-:W-:Y:S02]  /*0280*/  @P1 FMUL R26, R26, 0.25 ;  /* 0x3e8000001a1a1820 */ /* 0x000fe40000400000 */
[----:B------:R0:W-:Y:S02]  /*0290*/  MUFU.RCP R3, R10 ;  /* 0x0000000a00037308 */ /* 0x0001e40000001000 */
[----:B------:R-:W-:Y:S01]  /*02a0*/  @!P4 FMUL R26, R26, 16777216 ;  /* 0x4b8000001a1ac820 */ /* 0x000fe20000400000 */
[----:B------:R-:W-:Y:S01]  /*02b0*/  FSEL R27, R2, 1, P1 ;  /* 0x3f800000021b7808 */ /* 0x000fe20000800000 */
[----:B------:R-:W-:-:S04]  /*02c0*/  @P2 FMUL R6, R6, 0.25 ;  /* 0x3e80000006062820 */ /* 0x000fc80000400000 */
[----:B------:R1:W2:Y:S01]  /*02d0*/  MUFU.RCP R4, R26 ;  /* 0x0000001a00047308 */ /* 0x0002a20000001000 */
[----:B0-----:R-:W4:Y:S01]  /*02e0*/  LDG.E.128 R8, desc[UR4][R22.64] ;  /* 0x0000000416087981 */ /* 0x001f22000c1e1d00 */
[----:B------:R-:W-:Y:S01]  /*02f0*/  @!P4 FMUL R27, R27, 16777216 ;  /* 0x4b8000001b1bc820 */ /* 0x000fe20000400000 */
[----:B------:R-:W-:Y:S01]  /*0300*/  @!P5 FMUL R6, R6, 16777216 ;  /* 0x4b8000000606d820 */ /* 0x000fe20000400000 */
[----:B------:R-:W-:-:S04]  /*0310*/  FADD R7, R7, 9.9999997473787516356e-06 ;  /* 0x3727c5ac07077421 */ /* 0x000fc80000000000 */
[----:B------:R-:W-:Y:S01]  /*0320*/  MUFU.RCP R5, R6 ;  /* 0x0000000600057308 */ /* 0x000fe20000001000 */
[----:B-1----:R-:W-:Y:S01]  /*0330*/  FSEL R26, R2, 1, P0 ;  /* 0x3f800000021a7808 */ /* 0x002fe20000000000 */
[----:B------:R-:W5:Y:S04]  /*0340*/  LDG.E.EL.128 R20, desc[UR4][R20.64] ;  /* 0x0000000414147981 */ /* 0x000f68000c2e1d00 */
[----:B------:R-:W-:Y:S01]  /*0350*/  @!P3 FMUL R26, R26, 16777216 ;  /* 0x4b8000001a1ab820 */ /* 0x000fe20000400000 */
[----:B--2---:R-:W-:-:S03]  /*0360*/  FMUL R4, R4, R27 ;  /* 0x0000001b04047220 */ /* 0x004fc60000400000 */
[----:B------:R-:W-:Y:S02]  /*0370*/  FMUL R3, R3, R26 ;  /* 0x0000001a03037220 */ /* 0x000fe40000400000 */
[----:B------:R-:W5:Y:S01]  /*0380*/  LDG.E.EL.128 R24, desc[UR4][R24.64] ;  /* 0x0000000418187981 */ /* 0x000f62000c2e1d00 */
[----:B------:R-:W0:Y:S02]  /*0390*/  MUFU.SQRT R6, R7 ;  /* 0x0000000700067308 */ /* 0x000e240000002000 */
[C---:B0-----:R-:W-:Y:S02]  /*03a0*/  FSETP.GT.AND P0, PT, R6.reuse, 8.50705917302346158658e+37, PT ;  /* 0x7e8000000600780b */ /* 0x041fe40003f04000 */
[----:B------:R-:W-:-:S11]  /*03b0*/  FSETP.GEU.AND P1, PT, R6, 1.175494350822287508e-38, PT ;  /* 0x008000000600780b */ /* 0x000fd60003f2e000 */
[----:B------:R-:W-:-:S04]  /*03c0*/  @P0 FMUL R6, R6, 0.25 ;  /* 0x3e80000006060820 */ /* 0x000fc80000400000 */
[----:B------:R-:W-:-:S06]  /*03d0*/  @!P1 FMUL R6, R6, 16777216 ;  /* 0x4b80000006069820 */ /* 0x000fcc0000400000 */
[----:B------:R-:W0:Y:S01]  /*03e0*/  MUFU.RCP R6, R6 ;  /* 0x0000000600067308 */ /* 0x000e220000001000 */
[C---:B------:R-:W-:Y:S02]  /*03f0*/  FSEL R29, R2.reuse, 1, P0 ;  /* 0x3f800000021d7808 */ /* 0x040fe40000000000 */
[----:B------:R-:W-:-:S03]  /*0400*/  FSEL R28, R2, 1, P2 ;  /* 0x3f800000021c7808 */ /* 0x000fc60001000000 */
[----:B------:R-:W-:Y:S01]  /*0410*/  @!P1 FMUL R29, R29, 16777216 ;  /* 0x4b8000001d1d9820 */ /* 0x000fe20000400000 */
[----:B---3--:R-:W-:Y:S01]  /*0420*/  FADD R15, R15, -R19 ;  /* 0x800000130f0f7221 */ /* 0x008fe20000000000 */
[----:B------:R-:W-:Y:S02]  /*0430*/  FADD R12, R12, -R16 ;  /* 0x800000100c0c7221 */ /* 0x000fe40000000000 */
[----:B0-----:R-:W-:Y:S01]  /*0440*/  FMUL R2, R6, R29 ;  /* 0x0000001d06027220 */ /* 0x001fe20000400000 */
[----:B------:R-:W-:Y:S01]  /*0450*/  @!P5 FMUL R28, R28, 16777216 ;  /* 0x4b8000001c1cd820 */ /* 0x000fe20000400000 */
[----:B------:R-:W-:Y:S01]  /*0460*/  FADD R14, R14, -R18 ;  /* 0x800000120e0e7221 */ /* 0x000fe20000000000 */
[----:B------:R-:W-:Y:S02]  /*0470*/  FADD R13, R13, -R17 ;  /* 0x800000110d0d7221 */ /* 0x000fe40000000000 */
[----:B------:R-:W-:Y:S01]  /*0480*/  FMUL R5, R5, R28 ;  /* 0x0000001c05057220 */ /* 0x000fe20000400000 */
[----:B----4-:R-:W-:Y:S01]  /*0490*/  FADD R11, R11, -R19 ;  /* 0x800000130b0b7221 */ /* 0x010fe20000000000 */
[----:B------:R-:W-:Y:S01]  /*04a0*/  FADD R8, R8, -R16 ;  /* 0x8000001008087221 */ /* 0x000fe20000000000 */
[----:B------:R-:W-:-:S02]  /*04b0*/  FADD R16, R10, -R18 ;  /* 0x800000120a107221 */ /* 0x000fc40000000000 */
[C---:B------:R-:W-:Y:S01]  /*04c0*/  FMUL R10, R2.reuse, R11 ;  /* 0x0000000b020a7220 */ /* 0x040fe20000400000 */
[----:B------:R-:W-:Y:S01]  /*04d0*/  FMUL R2, R2, R15 ;  /* 0x0000000f02027220 */ /* 0x000fe20000400000 */
[----:B------:R-:W-:Y:S01]  /*04e0*/  FADD R9, R9, -R17 ;  /* 0x8000001109097221 */ /* 0x000fe20000000000 */
[C---:B------:R-:W-:Y:S01]  /*04f0*/  FMUL R17, R3.reuse, R8 ;  /* 0x0000000803117220 */ /* 0x040fe20000400000 */
[----:B------:R-:W-:Y:S01]  /*0500*/  FMUL R11, R3, R12 ;  /* 0x0000000c030b7220 */ /* 0x000fe20000400000 */
[C---:B------:R-:W-:Y:S01]  /*0510*/  FMUL R15, R5.reuse, R16 ;  /* 0x00000010050f7220 */ /* 0x040fe20000400000 */
[----:B------:R-:W-:Y:S01]  /*0520*/  FMUL R5, R5, R14 ;  /* 0x0000000e05057220 */ /* 0x000fe20000400000 */
[--C-:B-----5:R-:W-:Y:S02]  /*0530*/  FFMA R7, R23, R2, R27.reuse ;  /* 0x0000000217077223 */ /* 0x120fe4000000001b */
[----:B------:R-:W0:Y:S03]  /*0540*/  LDC.64 R2, c[0x0][0x210] ;  /* 0x00008400ff027b82 */ /* 0x000e260000000a00 */
[----:B------:R-:W-:Y:S01]  /*0550*/  FSETP.GT.AND P6, PT, R7, RZ, PT ;  /* 0x000000ff0700720b */ /* 0x000fe20003fc4000 */
[C---:B------:R-:W-:Y:S01]  /*0560*/  FMUL R14, R4.reuse, R9 ;  /* 0x00000009040e7220 */ /* 0x040fe20000400000 */
[----:B------:R-:W-:Y:S01]  /*0570*/  FMUL R12, R4, R13 ;  /* 0x0000000d040c7220 */ /* 0x000fe20000400000 */
[----:B------:R-:W-:Y:S01]  /*0580*/  FFMA R4, R20, R11, R24 ;  /* 0x0000000b14047223 */ /* 0x000fe20000000018 */
[----:B------:R-:W-:Y:S01]  /*0590*/  FFMA R6, R22, R5, R26 ;  /* 0x0000000516067223 */ /* 0x000fe2000000001a */
[----:B------:R-:W-:Y:S01]  /*05a0*/  FFMA R11, R23, R10, R27 ;  /* 0x0000000a170b7223 */ /* 0x000fe2000000001b */
[----:B------:R-:W-:Y:S01]  /*05b0*/  FFMA R8, R20, R17, R24 ;  /* 0x0000001114087223 */ /* 0x000fe20000000018 */
[C-C-:B------:R-:W-:Y:S01]  /*05c0*/  FFMA R5, R21.reuse, R12, R25.reuse ;  /* 0x0000000c15057223 */ /* 0x140fe20000000019 */
[----:B------:R-:W-:Y:S01]  /*05d0*/  FFMA R10, R22, R15, R26 ;  /* 0x0000000f160a7223 */ /* 0x000fe2000000001a */
[----:B------:R-:W-:Y:S01]  /*05e0*/  FFMA R9, R21, R14, R25 ;  /* 0x0000000e15097223 */ /* 0x000fe20000000019 */
[----:B------:R-:W-:-:S02]  /*05f0*/  FSETP.GT.AND P5, PT, R6, RZ, PT ;  /* 0x000000ff0600720b */ /* 0x000fc40003fa4000 */
[----:B------:R-:W-:Y:S01]  /*0600*/  FSETP.GT.AND P4, PT, R5, RZ, PT ;  /* 0x000000ff0500720b */ /* 0x000fe20003f84000 */
[----:B------:R-:W-:Y:S01]  /*0610*/  @!P6 FMUL R7, R7, 0.0099999997764825820923 ;  /* 0x3c23d70a0707e820 */ /* 0x000fe20000400000 */
[----:B------:R-:W-:Y:S02]  /*0620*/  FSETP.GT.AND P3, PT, R11, RZ, PT ;  /* 0x000000ff0b00720b */ /* 0x000fe40003f64000 */
[----:B------:R-:W-:Y:S02]  /*0630*/  FSETP.GT.AND P2, PT, R10, RZ, PT ;  /* 0x000000ff0a00720b */ /* 0x000fe40003f44000 */
[----:B------:R-:W-:Y:S02]  /*0640*/  FSETP.GT.AND P1, PT, R9, RZ, PT ;  /* 0x000000ff0900720b */ /* 0x000fe40003f24000 */
[----:B------:R-:W-:Y:S02]  /*0650*/  FSETP.GT.AND P0, PT, R8, RZ, PT ;  /* 0x000000ff0800720b */ /* 0x000fe40003f04000 */
[----:B------:R-:W-:Y:S01]  /*0660*/  FSETP.GT.AND P6, PT, R4, RZ, PT ;  /* 0x000000ff0400720b */ /* 0x000fe20003fc4000 */
[----:B0-----:R-:W-:-:S04]  /*0670*/  IMAD.WIDE R2, R0, 0x4, R2 ;  /* 0x0000000400027825 */ /* 0x001fc800078e0202 */
[----:B------:R-:W-:Y:S01]  /*0680*/  @!P5 FMUL R6, R6, 0.0099999997764825820923 ;  /* 0x3c23d70a0606d820 */ /* 0x000fe20000400000 */
[----:B------:R-:W-:Y:S01]  /*0690*/  @!P4 FMUL R5, R5, 0.0099999997764825820923 ;  /* 0x3c23d70a0505c820 */ /* 0x000fe20000400000 */
[----:B------:R-:W-:Y:S01]  /*06a0*/  @!P3 FMUL R11, R11, 0.0099999997764825820923 ;  /* 0x3c23d70a0b0bb820 */ /* 0x000fe20000400000 */
[----:B------:R-:W-:Y:S01]  /*06b0*/  @!P2 FMUL R10, R10, 0.0099999997764825820923 ;  /* 0x3c23d70a0a0aa820 */ /* 0x000fe20000400000 */
[----:B------:R-:W-:Y:S02]  /*06c0*/  @!P1 FMUL R9, R9, 0.0099999997764825820923 ;  /* 0x3c23d70a09099820 */ /* 0x000fe40000400000 */
[----:B------:R-:W-:Y:S02]  /*06d0*/  @!P0 FMUL R8, R8, 0.0099999997764825820923 ;  /* 0x3c23d70a08088820 */ /* 0x000fe40000400000 */
[----:B------:R-:W-:-:S03]  /*06e0*/  @!P6 FMUL R4, R4, 0.0099999997764825820923 ;  /* 0x3c23d70a0404e820 */ /* 0x000fc60000400000 */
[----:B------:R-:W-:Y:S04]  /*06f0*/  STG.E.128 desc[UR4][R2.64], R8 ;  /* 0x0000000802007986 */ /* 0x000fe8000c101d04 */
[----:B------:R-:W-:Y:S01]  /*0700*/  STG.E.128 desc[UR4][R2.64+0x800], R4 ;  /* 0x0008000402007986 */ /* 0x000fe2000c101d04 */
[----:B------:R-:W-:Y:S05]  /*0710*/  EXIT ;  /* 0x000000000000794d */ /* 0x000fea0003800000 */
.L_x_0:
[----:B------:R-:W-:-:S00]  /*0720*/  BRA `(.L_x_0) ;  /* 0xfffffffc00fc7947 */ /* 0x000fc0000383ffff */
[----:B------:R-:W-:-:S00]  /*0730*/  NOP ;  /* 0x0000000000007918 */ /* 0x000fc00000000000 */
        /* <DEDUP_REMOVED lines=12> */
.L_x_1:


//--------------------- .nv.global.init           --------------------------
	.section	.nv.global.init,"aw",@progbits
.nv.global.init:
	.type		_$_str,@object
	.size		_$_str,(_$_str_$_2 - _$_str)
_$_str:
        /*0000*/ 	.byte	0x5f, 0x5f, 0x43, 0x55, 0x44, 0x41, 0x5f, 0x46, 0x54, 0x5a, 0x00
	.type		_$_str_$_2,@object
	.size		_$_str_$_2,(.L_1 - _$_str_$_2)
_$_str_$_2:
        /*000b*/ 	.byte	0x5f, 0x5f, 0x43, 0x55, 0x44, 0x41, 0x5f, 0x50, 0x52, 0x45, 0x43, 0x5f, 0x53, 0x51, 0x52, 0x54
        /*001b*/ 	.byte	0x00
.L_1:


//--------------------- .nv.constant0.triton_poi_fused__native_batch_norm_legit_no_training_leaky_relu_7 --------------------------
	.section	.nv.constant0.triton_poi_fused__native_batch_norm_legit_no_training_leaky_relu_7,"a",@progbits
	.sectionflags	@""
	.align	4
.nv.constant0.triton_poi_fused__native_batch_norm_legit_no_training_leaky_relu_7:
	.zero		580
